//
// Generated by NVIDIA NVVM Compiler
//
// Compiler Build ID: CL-36424714
// Cuda compilation tools, release 13.0, V13.0.88
// Based on NVVM 20.0.0
//

.version 9.0
.target sm_100
.address_size 64

	// .globl	saxpy_kernel

.visible .entry saxpy_kernel(
	.param .u64 .ptr .align 1 saxpy_kernel_param_0,
	.param .u64 .ptr .align 1 saxpy_kernel_param_1,
	.param .f32 saxpy_kernel_param_2,
	.param .u32 saxpy_kernel_param_3,
	.param .u32 saxpy_kernel_param_4
)
{
	.reg .pred 	%p<7>;
	.reg .b32 	%r<26>;
	.reg .b32 	%f<17>;
	.reg .b64 	%rd<24>;

	ld.param.u64 	%rd15, [saxpy_kernel_param_0];
	ld.param.u64 	%rd16, [saxpy_kernel_param_1];
	ld.param.f32 	%f1, [saxpy_kernel_param_2];
	ld.param.u32 	%r12, [saxpy_kernel_param_3];
	ld.param.u32 	%r13, [saxpy_kernel_param_4];
	cvta.to.global.u64 	%rd1, %rd16;
	cvta.to.global.u64 	%rd2, %rd15;
	sub.s32 	%r14, %r13, %r12;
	mov.u32 	%r15, %ntid.x;
	div.u32 	%r16, %r14, %r15;
	mov.u32 	%r17, %tid.x;
	mul.lo.s32 	%r1, %r16, %r17;
	add.s32 	%r25, %r1, %r12;
	add.s32 	%r18, %r15, -1;
	setp.eq.s32 	%p1, %r17, %r18;
	add.s32 	%r19, %r25, %r16;
	selp.b32 	%r3, %r13, %r19, %p1;
	setp.le.u32 	%p2, %r3, %r25;
	@%p2 bra 	$L__BB0_7;
	sub.s32 	%r20, %r3, %r25;
	and.b32  	%r4, %r20, 3;
	setp.eq.s32 	%p3, %r4, 0;
	@%p3 bra 	$L__BB0_4;
	mul.wide.u32 	%rd17, %r25, 4;
	add.s64 	%rd21, %rd1, %rd17;
	add.s64 	%rd20, %rd2, %rd17;
	neg.s32 	%r23, %r4;
	add.s32 	%r25, %r25, %r4;
$L__BB0_3:
	.pragma "nounroll";
	ld.global.f32 	%f2, [%rd20];
	ld.global.f32 	%f3, [%rd21];
	fma.rn.f32 	%f4, %f1, %f2, %f3;
	st.global.f32 	[%rd21], %f4;
	add.s64 	%rd21, %rd21, 4;
	add.s64 	%rd20, %rd20, 4;
	add.s32 	%r23, %r23, 1;
	setp.ne.s32 	%p4, %r23, 0;
	@%p4 bra 	$L__BB0_3;
$L__BB0_4:
	sub.s32 	%r21, %r1, %r3;
	add.s32 	%r22, %r21, %r12;
	setp.gt.u32 	%p5, %r22, -4;
	@%p5 bra 	$L__BB0_7;
	mul.wide.u32 	%rd18, %r25, 4;
	add.s64 	%rd19, %rd18, 8;
	add.s64 	%rd23, %rd2, %rd19;
	add.s64 	%rd22, %rd1, %rd19;
$L__BB0_6:
	ld.global.f32 	%f5, [%rd23+-8];
	ld.global.f32 	%f6, [%rd22+-8];
	fma.rn.f32 	%f7, %f1, %f5, %f6;
	st.global.f32 	[%rd22+-8], %f7;
	ld.global.f32 	%f8, [%rd23+-4];
	ld.global.f32 	%f9, [%rd22+-4];
	fma.rn.f32 	%f10, %f1, %f8, %f9;
	st.global.f32 	[%rd22+-4], %f10;
	ld.global.f32 	%f11, [%rd23];
	ld.global.f32 	%f12, [%rd22];
	fma.rn.f32 	%f13, %f1, %f11, %f12;
	st.global.f32 	[%rd22], %f13;
	ld.global.f32 	%f14, [%rd23+4];
	ld.global.f32 	%f15, [%rd22+4];
	fma.rn.f32 	%f16, %f1, %f14, %f15;
	st.global.f32 	[%rd22+4], %f16;
	add.s32 	%r25, %r25, 4;
	add.s64 	%rd23, %rd23, 16;
	add.s64 	%rd22, %rd22, 16;
	setp.lt.u32 	%p6, %r25, %r3;
	@%p6 bra 	$L__BB0_6;
$L__BB0_7:
	ret;

}


// ===== COMPILED SASS (sm_100) =====

	.target	sm_100

	.elftype	@"ET_EXEC"


//--------------------- .note.nv.tkinfo           --------------------------
	.section	.note.nv.tkinfo,"",@"SHT_NOTE"
	.sectionflags	@"SHF_NOTE_NV_TKINFO"
	.tkinfo
        /*0018*/ 	.word	0x00000002
        /*0030*/ 	.string	""
        /*0030*/ 	.string	"ptxas"
        /*0030*/ 	.string	"Cuda compilation tools, release 13.0, V13.0.88"
        /*0030*/ 	.string	"Build cuda_13.0.r13.0/compiler.36424714_0"
        /*0030*/ 	.string	"-arch sm_100 -m 64 "



//--------------------- .note.nv.cuinfo           --------------------------
	.section	.note.nv.cuinfo,"",@"SHT_NOTE"
	.sectionflags	@"SHF_NOTE_NV_CUINFO"
        /*0018*/ 	.short	0x0002
        /*001a*/ 	.short	0x0064
        /*001c*/ 	.short	0x0082
	.zero		2


//--------------------- .nv.info                  --------------------------
	.section	.nv.info,"",@"SHT_CUDA_INFO"
	.align	4


	//----- nvinfo : EIATTR_REGCOUNT
	.align		4
        /*0000*/ 	.byte	0x04, 0x2f
        /*0002*/ 	.short	(.L_1 - .L_0)
	.align		4
.L_0:
        /*0004*/ 	.word	index@(saxpy_kernel)
        /*0008*/ 	.word	0x00000012


	//----- nvinfo : EIATTR_FRAME_SIZE
	.align		4
.L_1:
        /*000c*/ 	.byte	0x04, 0x11
        /*000e*/ 	.short	(.L_3 - .L_2)
	.align		4
.L_2:
        /*0010*/ 	.word	index@(saxpy_kernel)
        /*0014*/ 	.word	0x00000000


	//----- nvinfo : EIATTR_MIN_STACK_SIZE
	.align		4
.L_3:
        /*0018*/ 	.byte	0x04, 0x12
        /*001a*/ 	.short	(.L_5 - .L_4)
	.align		4
.L_4:
        /*001c*/ 	.word	index@(saxpy_kernel)
        /*0020*/ 	.word	0x00000000
.L_5:


//--------------------- .nv.compat                --------------------------
	.section	.nv.compat,"",@"SHT_CUDA_COMPAT_INFO"
	.align	4
        /*0000*/ 	.byte	0x02, 0x09, 0x00, 0x00, 0x02, 0x02, 0x01, 0x00, 0x02, 0x05, 0x05, 0x00, 0x03, 0x07, 0x01, 0x01
        /*0010*/ 	.byte	0x02, 0x03, 0x00, 0x00, 0x02, 0x06, 0x01, 0x00, 0x04, 0x0b, 0x08, 0x00, 0x09, 0x00, 0x00, 0x00
        /*0020*/ 	.byte	0x00, 0x00, 0x00, 0x00


//--------------------- .nv.info.saxpy_kernel     --------------------------
	.section	.nv.info.saxpy_kernel,"",@"SHT_CUDA_INFO"
	.sectionflags	@""
	.align	4


	//----- nvinfo : EIATTR_CUDA_API_VERSION
	.align		4
        /*0000*/ 	.byte	0x04, 0x37
        /*0002*/ 	.short	(.L_7 - .L_6)
.L_6:
        /*0004*/ 	.word	0x00000082


	//----- nvinfo : EIATTR_KPARAM_INFO
	.align		4
.L_7:
        /*0008*/ 	.byte	0x04, 0x17
        /*000a*/ 	.short	(.L_9 - .L_8)
.L_8:
        /*000c*/ 	.word	0x00000000
        /*0010*/ 	.short	0x0004
        /*0012*/ 	.short	0x0018
        /*0014*/ 	.byte	0x00, 0xf0, 0x11, 0x00


	//----- nvinfo : EIATTR_KPARAM_INFO
	.align		4
.L_9:
        /*0018*/ 	.byte	0x04, 0x17
        /*001a*/ 	.short	(.L_11 - .L_10)
.L_10:
        /*001c*/ 	.word	0x00000000
        /*0020*/ 	.short	0x0003
        /*0022*/ 	.short	0x0014
        /*0024*/ 	.byte	0x00, 0xf0, 0x11, 0x00


	//----- nvinfo : EIATTR_KPARAM_INFO
	.align		4
.L_11:
        /*0028*/ 	.byte	0x04, 0x17
        /*002a*/ 	.short	(.L_13 - .L_12)
.L_12:
        /*002c*/ 	.word	0x00000000
        /*0030*/ 	.short	0x0002
        /*0032*/ 	.short	0x0010
        /*0034*/ 	.byte	0x00, 0xf0, 0x11, 0x00


	//----- nvinfo : EIATTR_KPARAM_INFO
	.align		4
.L_13:
        /*0038*/ 	.byte	0x04, 0x17
        /*003a*/ 	.short	(.L_15 - .L_14)
.L_14:
        /*003c*/ 	.word	0x00000000
        /*0040*/ 	.short	0x0001
        /*0042*/ 	.short	0x0008
        /*0044*/ 	.byte	0x00, 0xf5, 0x21, 0x00


	//----- nvinfo : EIATTR_KPARAM_INFO
	.align		4
.L_15:
        /*0048*/ 	.byte	0x04, 0x17
        /*004a*/ 	.short	(.L_17 - .L_16)
.L_16:
        /*004c*/ 	.word	0x00000000
        /*0050*/ 	.short	0x0000
        /*0052*/ 	.short	0x0000
        /*0054*/ 	.byte	0x00, 0xf5, 0x21, 0x00


	//----- nvinfo : EIATTR_SPARSE_MMA_MASK
	.align		4
.L_17:
        /*0058*/ 	.byte	0x03, 0x50
        /*005a*/ 	.short	0x0000


	//----- nvinfo : EIATTR_MAXREG_COUNT
	.align		4
        /*005c*/ 	.byte	0x03, 0x1b
        /*005e*/ 	.short	0x00ff


	//----- nvinfo : EIATTR_MERCURY_ISA_VERSION
	.align		4
        /*0060*/ 	.byte	0x03, 0x5f
        /*0062*/ 	.short	0x0101


	//----- nvinfo : EIATTR_VRC_CTA_INIT_COUNT
	.align		4
        /*0064*/ 	.byte	0x02, 0x4a
	.zero		1
	.zero		1


	//----- nvinfo : EIATTR_EXIT_INSTR_OFFSETS
	.align		4
        /*0068*/ 	.byte	0x04, 0x1c
        /*006a*/ 	.short	(.L_19 - .L_18)


	//   ....[0]....
.L_18:
        /*006c*/ 	.word	0x000001e0


	//   ....[1]....
        /*0070*/ 	.word	0x000003f0


	//   ....[2]....
        /*0074*/ 	.word	0x00000ee0


	//   ....[3]....
        /*0078*/ 	.word	0x00001000


	//----- nvinfo : EIATTR_CRS_STACK_SIZE
	.align		4
.L_19:
        /*007c*/ 	.byte	0x04, 0x1e
        /*007e*/ 	.short	(.L_21 - .L_20)
.L_20:
        /*0080*/ 	.word	0x00000000


	//----- nvinfo : EIATTR_CBANK_PARAM_SIZE
	.align		4
.L_21:
        /*0084*/ 	.byte	0x03, 0x19
        /*0086*/ 	.short	0x001c


	//----- nvinfo : EIATTR_PARAM_CBANK
	.align		4
        /*0088*/ 	.byte	0x04, 0x0a
        /*008a*/ 	.short	(.L_23 - .L_22)
	.align		4
.L_22:
        /*008c*/ 	.word	index@(.nv.constant0.saxpy_kernel)
        /*0090*/ 	.short	0x0380
        /*0092*/ 	.short	0x001c


	//----- nvinfo : EIATTR_SW_WAR
	.align		4
.L_23:
        /*0094*/ 	.byte	0x04, 0x36
        /*0096*/ 	.short	(.L_25 - .L_24)
.L_24:
        /*0098*/ 	.word	0x00000008
.L_25:


//--------------------- .nv.callgraph             --------------------------
	.section	.nv.callgraph,"",@"SHT_CUDA_CALLGRAPH"
	.align	4
	.sectionentsize	8
	.align		4
        /*0000*/ 	.word	0x00000000
	.align		4
        /*0004*/ 	.word	0xffffffff
	.align		4
        /*0008*/ 	.word	0x00000000
	.align		4
        /*000c*/ 	.word	0xfffffffe
	.align		4
        /*0010*/ 	.word	0x00000000
	.align		4
        /*0014*/ 	.word	0xfffffffd
	.align		4
        /*0018*/ 	.word	0x00000000
	.align		4
        /*001c*/ 	.word	0xfffffffc


//--------------------- .text.saxpy_kernel        --------------------------
	.section	.text.saxpy_kernel,"ax",@progbits
	.align	128
        .global         saxpy_kernel
        .type           saxpy_kernel,@function
        .size           saxpy_kernel,(.L_x_11 - saxpy_kernel)
        .other          saxpy_kernel,@"STO_CUDA_ENTRY STV_DEFAULT"
saxpy_kernel:
.text.saxpy_kernel:
[----:B------:R-:W-:Y:S01]  /*0000*/  LDC R1, c[0x0][0x37c] ;  /* 0x0000df00ff017b82 */ /* 0x000fe20000000800 */
[----:B------:R-:W0:Y:S07]  /*0010*/  LDCU UR5, c[0x0][0x360] ;  /* 0x00006c00ff0577ac */ /* 0x000e2e0008000800 */
[----:B------:R-:W1:Y:S01]  /*0020*/  LDC R0, c[0x0][0x398] ;  /* 0x0000e600ff007b82 */ /* 0x000e620000000800 */
[----:B------:R-:W-:Y:S01]  /*0030*/  HFMA2 R2, -RZ, RZ, 0, 0 ;  /* 0x00000000ff027431 */ /* 0x000fe200000001ff */
[----:B------:R-:W1:Y:S01]  /*0040*/  LDCU UR6, c[0x0][0x394] ;  /* 0x00007280ff0677ac */ /* 0x000e620008000800 */
[----:B0-----:R-:W0:Y:S01]  /*0050*/  I2F.U32.RP R4, UR5 ;  /* 0x0000000500047d06 */ /* 0x001e220008209000 */
[----:B------:R-:W-:Y:S01]  /*0060*/  ISETP.NE.U32.AND P2, PT, RZ, UR5, PT ;  /* 0x00000005ff007c0c */ /* 0x000fe2000bf45070 */
[----:B------:R-:W-:-:S06]  /*0070*/  UIADD3 UR4, UPT, UPT, UR5, -0x1, URZ ;  /* 0xffffffff05047890 */ /* 0x000fcc000fffe0ff */
[----:B0-----:R-:W0:Y:S02]  /*0080*/  MUFU.RCP R4, R4 ;  /* 0x0000000400047308 */ /* 0x001e240000001000 */
[----:B0-----:R-:W-:Y:S02]  /*0090*/  IADD3 R3, PT, PT, R4, 0xffffffe, RZ ;  /* 0x0ffffffe04037810 */ /* 0x001fe40007ffe0ff */
[----:B------:R-:W0:Y:S04]  /*00a0*/  S2R R4, SR_TID.X ;  /* 0x0000000000047919 */ /* 0x000e280000002100 */
[----:B------:R-:W2:Y:S02]  /*00b0*/  F2I.FTZ.U32.TRUNC.NTZ R3, R3 ;  /* 0x0000000300037305 */ /* 0x000ea4000021f000 */
[----:B--2---:R-:W-:-:S04]  /*00c0*/  IMAD.MOV R5, RZ, RZ, -R3 ;  /* 0x000000ffff057224 */ /* 0x004fc800078e0a03 */
[----:B------:R-:W-:-:S04]  /*00d0*/  IMAD R5, R5, UR5, RZ ;  /* 0x0000000505057c24 */ /* 0x000fc8000f8e02ff */
[----:B------:R-:W-:-:S04]  /*00e0*/  IMAD.HI.U32 R5, R3, R5, R2 ;  /* 0x0000000503057227 */ /* 0x000fc800078e0002 */
[----:B-1----:R-:W-:-:S04]  /*00f0*/  VIADD R2, R0, -UR6 ;  /* 0x8000000600027c36 */ /* 0x002fc80008000000 */
[----:B------:R-:W-:-:S05]  /*0100*/  IMAD.HI.U32 R5, R5, R2, RZ ;  /* 0x0000000205057227 */ /* 0x000fca00078e00ff */
[----:B------:R-:W-:-:S05]  /*0110*/  IADD3 R7, PT, PT, -R5, RZ, RZ ;  /* 0x000000ff05077210 */ /* 0x000fca0007ffe1ff */
[----:B------:R-:W-:-:S05]  /*0120*/  IMAD R2, R7, UR5, R2 ;  /* 0x0000000507027c24 */ /* 0x000fca000f8e0202 */
[----:B------:R-:W-:-:S13]  /*0130*/  ISETP.GE.U32.AND P0, PT, R2, UR5, PT ;  /* 0x0000000502007c0c */ /* 0x000fda000bf06070 */
[----:B------:R-:W-:Y:S01]  /*0140*/  @P0 VIADD R2, R2, -UR5 ;  /* 0x8000000502020c36 */ /* 0x000fe20008000000 */
[----:B------:R-:W-:Y:S02]  /*0150*/  @P0 IADD3 R5, PT, PT, R5, 0x1, RZ ;  /* 0x0000000105050810 */ /* 0x000fe40007ffe0ff */
[----:B0-----:R-:W-:Y:S02]  /*0160*/  ISETP.NE.AND P0, PT, R4, UR4, PT ;  /* 0x0000000404007c0c */ /* 0x001fe4000bf05270 */
[----:B------:R-:W-:-:S13]  /*0170*/  ISETP.GE.U32.AND P1, PT, R2, UR5, PT ;  /* 0x0000000502007c0c */ /* 0x000fda000bf26070 */
[----:B------:R-:W-:Y:S01]  /*0180*/  @P1 VIADD R5, R5, 0x1 ;  /* 0x0000000105051836 */ /* 0x000fe20000000000 */
[----:B------:R-:W-:-:S05]  /*0190*/  @!P2 LOP3.LUT R5, RZ, UR5, RZ, 0x33, !PT ;  /* 0x00000005ff05ac12 */ /* 0x000fca000f8e33ff */
[----:B------:R-:W-:-:S05]  /*01a0*/  IMAD R7, R5, R4, RZ ;  /* 0x0000000405077224 */ /* 0x000fca00078e02ff */
[----:B------:R-:W-:-:S05]  /*01b0*/  IADD3 R3, PT, PT, R7, UR6, RZ ;  /* 0x0000000607037c10 */ /* 0x000fca000fffe0ff */
[----:B------:R-:W-:-:S05]  /*01c0*/  @P0 IMAD.IADD R0, R5, 0x1, R3 ;  /* 0x0000000105000824 */ /* 0x000fca00078e0203 */
[----:B------:R-:W-:-:S13]  /*01d0*/  ISETP.GT.U32.AND P0, PT, R0, R3, PT ;  /* 0x000000030000720c */ /* 0x000fda0003f04070 */
[----:B------:R-:W-:Y:S05]  /*01e0*/  @!P0 EXIT ;  /* 0x000000000000894d */ /* 0x000fea0003800000 */
[----:B------:R-:W-:Y:S01]  /*01f0*/  IADD3 R2, PT, PT, R0, -R3, RZ ;  /* 0x8000000300027210 */ /* 0x000fe20007ffe0ff */
[----:B------:R-:W0:Y:S01]  /*0200*/  LDCU.64 UR4, c[0x0][0x358] ;  /* 0x00006b00ff0477ac */ /* 0x000e220008000a00 */
[----:B------:R-:W-:Y:S01]  /*0210*/  IADD3 R7, PT, PT, R7, UR6, -R0 ;  /* 0x0000000607077c10 */ /* 0x000fe2000fffe800 */
[----:B------:R-:W-:Y:S01]  /*0220*/  BSSY.RECONVERGENT B0, `(.L_x_0) ;  /* 0x000001c000007945 */ /* 0x000fe20003800200 */
[----:B------:R-:W-:Y:S01]  /*0230*/  LOP3.LUT P1, R2, R2, 0x3, RZ, 0xc0, !PT ;  /* 0x0000000302027812 */ /* 0x000fe2000782c0ff */
[----:B------:R-:W1:Y:S01]  /*0240*/  LDCU UR7, c[0x0][0x390] ;  /* 0x00007200ff0777ac */ /* 0x000e620008000800 */
[----:B------:R-:W-:-:S11]  /*0250*/  ISETP.GT.U32.AND P0, PT, R7, -0x4, PT ;  /* 0xfffffffc0700780c */ /* 0x000fd60003f04070 */
[----:B------:R-:W-:Y:S05]  /*0260*/  @!P1 BRA `(.L_x_1) ;  /* 0x00000000005c9947 */ /* 0x000fea0003800000 */
[----:B------:R-:W2:Y:S08]  /*0270*/  LDC.64 R4, c[0x0][0x388] ;  /* 0x0000e200ff047b82 */ /* 0x000eb00000000a00 */
[----:B------:R-:W3:Y:S01]  /*0280*/  LDC.64 R6, c[0x0][0x380] ;  /* 0x0000e000ff067b82 */ /* 0x000ee20000000a00 */
[----:B--2---:R-:W-:-:S04]  /*0290*/  IMAD.WIDE.U32 R4, R3, 0x4, R4 ;  /* 0x0000000403047825 */ /* 0x004fc800078e0004 */
[----:B------:R-:W-:Y:S01]  /*02a0*/  IMAD.MOV.U32 R10, RZ, RZ, R4 ;  /* 0x000000ffff0a7224 */ /* 0x000fe200078e0004 */
[----:B------:R-:W-:Y:S01]  /*02b0*/  MOV R11, R5 ;  /* 0x00000005000b7202 */ /* 0x000fe20000000f00 */
[C---:B---3--:R-:W-:Y:S01]  /*02c0*/  IMAD.WIDE.U32 R6, R3.reuse, 0x4, R6 ;  /* 0x0000000403067825 */ /* 0x048fe200078e0006 */
[----:B------:R-:W-:-:S03]  /*02d0*/  IADD3 R3, PT, PT, R3, R2, RZ ;  /* 0x0000000203037210 */ /* 0x000fc60007ffe0ff */
[----:B------:R-:W-:Y:S02]  /*02e0*/  IMAD.MOV.U32 R8, RZ, RZ, R6 ;  /* 0x000000ffff087224 */ /* 0x000fe400078e0006 */
[----:B------:R-:W-:-:S07]  /*02f0*/  IMAD.MOV R2, RZ, RZ, -R2 ;  /* 0x000000ffff027224 */ /* 0x000fce00078e0a02 */
.L_x_2:
[----:B------:R-:W-:Y:S01]  /*0300*/  MOV R6, R8 ;  /* 0x0000000800067202 */ /* 0x000fe20000000f00 */
[----:B--2---:R-:W-:Y:S01]  /*0310*/  IMAD.MOV.U32 R5, RZ, RZ, R11 ;  /* 0x000000ffff057224 */ /* 0x004fe200078e000b */
[----:B------:R-:W-:-:S04]  /*0320*/  MOV R4, R10 ;  /* 0x0000000a00047202 */ /* 0x000fc80000000f00 */
[----:B0-----:R0:W1:Y:S04]  /*0330*/  LDG.E R6, desc[UR4][R6.64] ;  /* 0x0000000406067981 */ /* 0x001068000c1e1900 */
[----:B------:R-:W1:Y:S01]  /*0340*/  LDG.E R9, desc[UR4][R4.64] ;  /* 0x0000000404097981 */ /* 0x000e62000c1e1900 */
[----:B------:R-:W-:Y:S01]  /*0350*/  VIADD R2, R2, 0x1 ;  /* 0x0000000102027836 */ /* 0x000fe20000000000 */
[----:B------:R-:W-:Y:S02]  /*0360*/  IADD3 R8, P3, PT, R8, 0x4, RZ ;  /* 0x0000000408087810 */ /* 0x000fe40007f7e0ff */
[----:B------:R-:W-:Y:S02]  /*0370*/  IADD3 R10, P2, PT, R4, 0x4, RZ ;  /* 0x00000004040a7810 */ /* 0x000fe40007f5e0ff */
[----:B------:R-:W-:Y:S01]  /*0380*/  ISETP.NE.AND P1, PT, R2, RZ, PT ;  /* 0x000000ff0200720c */ /* 0x000fe20003f25270 */
[----:B0-----:R-:W-:Y:S01]  /*0390*/  IMAD.X R7, RZ, RZ, R7, P3 ;  /* 0x000000ffff077224 */ /* 0x001fe200018e0607 */
[----:B------:R-:W-:Y:S01]  /*03a0*/  IADD3.X R11, PT, PT, RZ, R5, RZ, P2, !PT ;  /* 0x00000005ff0b7210 */ /* 0x000fe200017fe4ff */
[----:B-1----:R-:W-:-:S05]  /*03b0*/  FFMA R9, R6, UR7, R9 ;  /* 0x0000000706097c23 */ /* 0x002fca0008000009 */
[----:B------:R2:W-:Y:S05]  /*03c0*/  STG.E desc[UR4][R4.64], R9 ;  /* 0x0000000904007986 */ /* 0x0005ea000c101904 */
[----:B------:R-:W-:Y:S05]  /*03d0*/  @P1 BRA `(.L_x_2) ;  /* 0xfffffffc00c81947 */ /* 0x000fea000383ffff */
.L_x_1:
[----:B01----:R-:W-:Y:S05]  /*03e0*/  BSYNC.RECONVERGENT B0 ;  /* 0x0000000000007941 */ /* 0x003fea0003800200 */
.L_x_0:
[----:B------:R-:W-:Y:S05]  /*03f0*/  @P0 EXIT ;  /* 0x000000000000094d */ /* 0x000fea0003800000 */
[----:B------:R-:W2:Y:S01]  /*0400*/  LDCU.128 UR8, c[0x0][0x380] ;  /* 0x00007000ff0877ac */ /* 0x000ea20008000c00 */
[----:B------:R-:W-:Y:S02]  /*0410*/  HFMA2 R6, -RZ, RZ, 0, 4.76837158203125e-07 ;  /* 0x00000008ff067431 */ /* 0x000fe400000001ff */
[----:B------:R-:W-:Y:S01]  /*0420*/  IMAD.MOV.U32 R7, RZ, RZ, 0x0 ;  /* 0x00000000ff077424 */ /* 0x000fe200078e00ff */
[C---:B------:R-:W-:Y:S01]  /*0430*/  ISETP.GE.U32.AND P1, PT, R3.reuse, R0, PT ;  /* 0x000000000300720c */ /* 0x040fe20003f26070 */
[----:B------:R-:W-:Y:S01]  /*0440*/  BSSY.RECONVERGENT B0, `(.L_x_3) ;  /* 0x0000023000007945 */ /* 0x000fe20003800200 */
[----:B------:R-:W-:-:S03]  /*0450*/  IMAD.WIDE.U32 R6, R3, 0x4, R6 ;  /* 0x0000000403067825 */ /* 0x000fc600078e0006 */
[C---:B--2---:R-:W-:Y:S02]  /*0460*/  IADD3 R4, P0, PT, R6.reuse, UR8, RZ ;  /* 0x0000000806047c10 */ /* 0x044fe4000ff1e0ff */
[----:B------:R-:W-:Y:S02]  /*0470*/  IADD3 R6, P2, PT, R6, UR10, RZ ;  /* 0x0000000a06067c10 */ /* 0x000fe4000ff5e0ff */
[C---:B------:R-:W-:Y:S02]  /*0480*/  IADD3.X R5, PT, PT, R7.reuse, UR9, RZ, P0, !PT ;  /* 0x0000000907057c10 */ /* 0x040fe400087fe4ff */
[----:B------:R-:W-:Y:S02]  /*0490*/  IADD3.X R7, PT, PT, R7, UR11, RZ, P2, !PT ;  /* 0x0000000b07077c10 */ /* 0x000fe400097fe4ff */
[----:B------:R-:W-:Y:S01]  /*04a0*/  PLOP3.LUT P0, PT, PT, PT, PT, 0x80, 0x8 ;  /* 0x000000000008781c */ /* 0x000fe20003f0f070 */
[----:B------:R-:W-:-:S12]  /*04b0*/  @!P1 BRA `(.L_x_4) ;  /* 0x00000000006c9947 */ /* 0x000fd80003800000 */
[----:B------:R-:W2:Y:S01]  /*04c0*/  LDG.E R2, desc[UR4][R4.64+-0x8] ;  /* 0xfffff80404027981 */ /* 0x000ea2000c1e1900 */
[----:B------:R-:W2:Y:S03]  /*04d0*/  LDCU UR6, c[0x0][0x390] ;  /* 0x00007200ff0677ac */ /* 0x000ea60008000800 */
[----:B------:R-:W2:Y:S04]  /*04e0*/  LDG.E R9, desc[UR4][R6.64+-0x8] ;  /* 0xfffff80406097981 */ /* 0x000ea8000c1e1900 */
[----:B------:R-:W3:Y:S04]  /*04f0*/  LDG.E R11, desc[UR4][R6.64+-0x4] ;  /* 0xfffffc04060b7981 */ /* 0x000ee8000c1e1900 */
[----:B------:R-:W4:Y:S04]  /*0500*/  LDG.E R13, desc[UR4][R6.64] ;  /* 0x00000004060d7981 */ /* 0x000f28000c1e1900 */
[----:B------:R-:W5:Y:S01]  /*0510*/  LDG.E R15, desc[UR4][R6.64+0x4] ;  /* 0x00000404060f7981 */ /* 0x000f62000c1e1900 */
[----:B--2---:R-:W-:-:S05]  /*0520*/  FFMA R9, R2, UR6, R9 ;  /* 0x0000000602097c23 */ /* 0x004fca0008000009 */
[----:B------:R-:W-:Y:S04]  /*0530*/  STG.E desc[UR4][R6.64+-0x8], R9 ;  /* 0xfffff80906007986 */ /* 0x000fe8000c101904 */
[----:B------:R-:W3:Y:S02]  /*0540*/  LDG.E R2, desc[UR4][R4.64+-0x4] ;  /* 0xfffffc0404027981 */ /* 0x000ee4000c1e1900 */
[----:B---3--:R-:W-:-:S05]  /*0550*/  FFMA R11, R2, UR6, R11 ;  /* 0x00000006020b7c23 */ /* 0x008fca000800000b */
[----:B------:R0:W-:Y:S04]  /*0560*/  STG.E desc[UR4][R6.64+-0x4], R11 ;  /* 0xfffffc0b06007986 */ /* 0x0001e8000c101904 */
[----:B------:R-:W4:Y:S02]  /*0570*/  LDG.E R2, desc[UR4][R4.64] ;  /* 0x0000000404027981 */ /* 0x000f24000c1e1900 */
[----:B----4-:R-:W-:-:S05]  /*0580*/  FFMA R13, R2, UR6, R13 ;  /* 0x00000006020d7c23 */ /* 0x010fca000800000d */
[----:B------:R-:W-:Y:S04]  /*0590*/  STG.E desc[UR4][R6.64], R13 ;  /* 0x0000000d06007986 */ /* 0x000fe8000c101904 */
[----:B------:R1:W5:Y:S01]  /*05a0*/  LDG.E R2, desc[UR4][R4.64+0x4] ;  /* 0x0000040404027981 */ /* 0x000362000c1e1900 */
[----:B------:R-:W-:-:S04]  /*05b0*/  IADD3 R8, P1, PT, R4, 0x10, RZ ;  /* 0x0000001004087810 */ /* 0x000fc80007f3e0ff */
[----:B0-----:R-:W-:Y:S02]  /*05c0*/  IADD3.X R11, PT, PT, RZ, R5, RZ, P1, !PT ;  /* 0x00000005ff0b7210 */ /* 0x001fe40000ffe4ff */
[----:B------:R-:W-:Y:S02]  /*05d0*/  PLOP3.LUT P0, PT, PT, PT, PT, 0x8, 0x80 ;  /* 0x000000000080781c */ /* 0x000fe40003f0e170 */
[----:B------:R-:W-:Y:S01]  /*05e0*/  IADD3 R3, PT, PT, R3, 0x4, RZ ;  /* 0x0000000403037810 */ /* 0x000fe20007ffe0ff */
[----:B-1----:R-:W-:Y:S01]  /*05f0*/  IMAD.MOV.U32 R4, RZ, RZ, R8 ;  /* 0x000000ffff047224 */ /* 0x002fe200078e0008 */
[----:B------:R-:W-:Y:S01]  /*0600*/  MOV R5, R11 ;  /* 0x0000000b00057202 */ /* 0x000fe20000000f00 */
[----:B-----5:R-:W-:Y:S01]  /*0610*/  FFMA R15, R2, UR6, R15 ;  /* 0x00000006020f7c23 */ /* 0x020fe2000800000f */
[----:B------:R-:W-:-:S05]  /*0620*/  IADD3 R2, P2, PT, R6, 0x10, RZ ;  /* 0x0000001006027810 */ /* 0x000fca0007f5e0ff */
[----:B------:R-:W-:Y:S01]  /*0630*/  IMAD.X R9, RZ, RZ, R7, P2 ;  /* 0x000000ffff097224 */ /* 0x000fe200010e0607 */
[----:B------:R0:W-:Y:S02]  /*0640*/  STG.E desc[UR4][R6.64+0x4], R15 ;  /* 0x0000040f06007986 */ /* 0x0001e4000c101904 */
[----:B0-----:R-:W-:Y:S01]  /*0650*/  MOV R6, R2 ;  /* 0x0000000200067202 */ /* 0x001fe20000000f00 */
[----:B------:R-:W-:-:S07]  /*0660*/  IMAD.MOV.U32 R7, RZ, RZ, R9 ;  /* 0x000000ffff077224 */ /* 0x000fce00078e0009 */
.L_x_4:
[----:B------:R-:W-:Y:S05]  /*0670*/  BSYNC.RECONVERGENT B0 ;  /* 0x0000000000007941 */ /* 0x000fea0003800200 */
.L_x_3:
[CC--:B------:R-:W-:Y:S01]  /*0680*/  ISETP.GT.U32.AND P1, PT, R0.reuse, R3.reuse, PT ;  /* 0x000000030000720c */ /* 0x0c0fe20003f24070 */
[----:B------:R-:W0:Y:S01]  /*0690*/  LDCU UR6, c[0x0][0x390] ;  /* 0x00007200ff0677ac */ /* 0x000e220008000800 */
[----:B------:R-:W-:Y:S01]  /*06a0*/  IADD3 R2, PT, PT, R0, -R3, RZ ;  /* 0x8000000300027210 */ /* 0x000fe20007ffe0ff */
[----:B------:R-:W-:Y:S03]  /*06b0*/  BSSY.RECONVERGENT B0, `(.L_x_5) ;  /* 0x0000050000007945 */ /* 0x000fe60003800200 */
[----:B------:R-:W-:-:S13]  /*06c0*/  ISETP.LE.U32.OR P1, PT, R2, 0xc, !P1 ;  /* 0x0000000c0200780c */ /* 0x000fda0004f23470 */
[----:B0-----:R-:W-:Y:S05]  /*06d0*/  @P1 BRA `(.L_x_6) ;  /* 0x0000000400341947 */ /* 0x001fea0003800000 */
[----:B------:R-:W-:Y:S02]  /*06e0*/  PLOP3.LUT P0, PT, PT, PT, PT, 0x8, 0x80 ;  /* 0x000000000080781c */ /* 0x000fe40003f0e170 */
[----:B------:R-:W-:-:S11]  /*06f0*/  IADD3 R2, PT, PT, R0, -0xc, RZ ;  /* 0xfffffff400027810 */ /* 0x000fd60007ffe0ff */
.L_x_7:
[----:B------:R-:W2:Y:S04]  /*0700*/  LDG.E R8, desc[UR4][R4.64+-0x8] ;  /* 0xfffff80404087981 */ /* 0x000ea8000c1e1900 */
[----:B------:R-:W2:Y:S04]  /*0710*/  LDG.E R9, desc[UR4][R6.64+-0x8] ;  /* 0xfffff80406097981 */ /* 0x000ea8000c1e1900 */
[----:B------:R-:W3:Y:S04]  /*0720*/  LDG.E R11, desc[UR4][R6.64+-0x4] ;  /* 0xfffffc04060b7981 */ /* 0x000ee8000c1e1900 */
[----:B------:R-:W4:Y:S04]  /*0730*/  LDG.E R13, desc[UR4][R6.64] ;  /* 0x00000004060d7981 */ /* 0x000f28000c1e1900 */
[----:B------:R-:W5:Y:S01]  /*0740*/  LDG.E R15, desc[UR4][R6.64+0x4] ;  /* 0x00000404060f7981 */ /* 0x000f62000c1e1900 */
[----:B--2---:R-:W-:-:S05]  /*0750*/  FFMA R9, R8, UR6, R9 ;  /* 0x0000000608097c23 */ /* 0x004fca0008000009 */
[----:B------:R0:W-:Y:S04]  /*0760*/  STG.E desc[UR4][R6.64+-0x8], R9 ;  /* 0xfffff80906007986 */ /* 0x0001e8000c101904 */
[----:B------:R-:W3:Y:S04]  /*0770*/  LDG.E R8, desc[UR4][R4.64+-0x4] ;  /* 0xfffffc0404087981 */ /* 0x000ee8000c1e1900 */
[----:B0-----:R-:W2:Y:S01]  /*0780*/  LDG.E R9, desc[UR4][R6.64+0x8] ;  /* 0x0000080406097981 */ /* 0x001ea2000c1e1900 */
[----:B---3--:R-:W-:-:S05]  /*0790*/  FFMA R11, R8, UR6, R11 ;  /* 0x00000006080b7c23 */ /* 0x008fca000800000b */
[----:B------:R0:W-:Y:S04]  /*07a0*/  STG.E desc[UR4][R6.64+-0x4], R11 ;  /* 0xfffffc0b06007986 */ /* 0x0001e8000c101904 */
[----:B------:R-:W4:Y:S04]  /*07b0*/  LDG.E R8, desc[UR4][R4.64] ;  /* 0x0000000404087981 */ /* 0x000f28000c1e1900 */
[----:B0-----:R-:W3:Y:S01]  /*07c0*/  LDG.E R11, desc[UR4][R6.64+0xc] ;  /* 0x00000c04060b7981 */ /* 0x001ee2000c1e1900 */
[----:B----4-:R-:W-:-:S05]  /*07d0*/  FFMA R13, R8, UR6, R13 ;  /* 0x00000006080d7c23 */ /* 0x010fca000800000d */
[----:B------:R0:W-:Y:S04]  /*07e0*/  STG.E desc[UR4][R6.64], R13 ;  /* 0x0000000d06007986 */ /* 0x0001e8000c101904 */
[----:B------:R-:W5:Y:S04]  /*07f0*/  LDG.E R8, desc[UR4][R4.64+0x4] ;  /* 0x0000040404087981 */ /* 0x000f68000c1e1900 */
[----:B0-----:R-:W4:Y:S01]  /*0800*/  LDG.E R13, desc[UR4][R6.64+0x10] ;  /* 0x00001004060d7981 */ /* 0x001f22000c1e1900 */
[----:B-----5:R-:W-:-:S05]  /*0810*/  FFMA R15, R8, UR6, R15 ;  /* 0x00000006080f7c23 */ /* 0x020fca000800000f */
[----:B------:R0:W-:Y:S04]  /*0820*/  STG.E desc[UR4][R6.64+0x4], R15 ;  /* 0x0000040f06007986 */ /* 0x0001e8000c101904 */
[----:B------:R-:W2:Y:S04]  /*0830*/  LDG.E R8, desc[UR4][R4.64+0x8] ;  /* 0x0000080404087981 */ /* 0x000ea8000c1e1900 */
[----:B0-----:R-:W5:Y:S01]  /*0840*/  LDG.E R15, desc[UR4][R6.64+0x14] ;  /* 0x00001404060f7981 */ /* 0x001f62000c1e1900 */
        /* <DEDUP_REMOVED lines=33> */
[----:B------:R-:W-:Y:S04]  /*0a60*/  STG.E desc[UR4][R6.64+0x28], R9 ;  /* 0x0000280906007986 */ /* 0x000fe8000c101904 */
[----:B------:R-:W3:Y:S02]  /*0a70*/  LDG.E R8, desc[UR4][R4.64+0x2c] ;  /* 0x00002c0404087981 */ /* 0x000ee4000c1e1900 */
[----:B---3--:R-:W-:-:S05]  /*0a80*/  FFMA R11, R8, UR6, R11 ;  /* 0x00000006080b7c23 */ /* 0x008fca000800000b */
[----:B------:R0:W-:Y:S04]  /*0a90*/  STG.E desc[UR4][R6.64+0x2c], R11 ;  /* 0x00002c0b06007986 */ /* 0x0001e8000c101904 */
[----:B------:R-:W4:Y:S01]  /*0aa0*/  LDG.E R8, desc[UR4][R4.64+0x30] ;  /* 0x0000300404087981 */ /* 0x000f22000c1e1900 */
[----:B------:R-:W-:Y:S02]  /*0ab0*/  VIADD R3, R3, 0x10 ;  /* 0x0000001003037836 */ /* 0x000fe40000000000 */
[----:B----4-:R-:W-:-:S05]  /*0ac0*/  FFMA R13, R8, UR6, R13 ;  /* 0x00000006080d7c23 */ /* 0x010fca000800000d */
[----:B------:R-:W-:Y:S04]  /*0ad0*/  STG.E desc[UR4][R6.64+0x30], R13 ;  /* 0x0000300d06007986 */ /* 0x000fe8000c101904 */
[----:B------:R1:W5:Y:S01]  /*0ae0*/  LDG.E R8, desc[UR4][R4.64+0x34] ;  /* 0x0000340404087981 */ /* 0x000362000c1e1900 */
[----:B------:R-:W-:Y:S02]  /*0af0*/  ISETP.GE.U32.AND P1, PT, R3, R2, PT ;  /* 0x000000020300720c */ /* 0x000fe40003f26070 */
[----:B------:R-:W-:-:S04]  /*0b00*/  IADD3 R10, P2, PT, R4, 0x40, RZ ;  /* 0x00000040040a7810 */ /* 0x000fc80007f5e0ff */
[----:B0-----:R-:W-:Y:S01]  /*0b10*/  IADD3.X R11, PT, PT, RZ, R5, RZ, P2, !PT ;  /* 0x00000005ff0b7210 */ /* 0x001fe200017fe4ff */
[----:B-1----:R-:W-:-:S03]  /*0b20*/  IMAD.MOV.U32 R4, RZ, RZ, R10 ;  /* 0x000000ffff047224 */ /* 0x002fc600078e000a */
[----:B------:R-:W-:Y:S01]  /*0b30*/  MOV R5, R11 ;  /* 0x0000000b00057202 */ /* 0x000fe20000000f00 */
[----:B-----5:R-:W-:Y:S01]  /*0b40*/  FFMA R15, R8, UR6, R15 ;  /* 0x00000006080f7c23 */ /* 0x020fe2000800000f */
[----:B------:R-:W-:-:S04]  /*0b50*/  IADD3 R8, P3, PT, R6, 0x40, RZ ;  /* 0x0000004006087810 */ /* 0x000fc80007f7e0ff */
[----:B------:R-:W-:Y:S01]  /*0b60*/  IADD3.X R9, PT, PT, RZ, R7, RZ, P3, !PT ;  /* 0x00000007ff097210 */ /* 0x000fe20001ffe4ff */
[----:B------:R0:W-:Y:S02]  /*0b70*/  STG.E desc[UR4][R6.64+0x34], R15 ;  /* 0x0000340f06007986 */ /* 0x0001e4000c101904 */
[----:B0-----:R-:W-:Y:S02]  /*0b80*/  MOV R6, R8 ;  /* 0x0000000800067202 */ /* 0x001fe40000000f00 */
[----:B------:R-:W-:Y:S01]  /*0b90*/  IMAD.MOV.U32 R7, RZ, RZ, R9 ;  /* 0x000000ffff077224 */ /* 0x000fe200078e0009 */
[----:B------:R-:W-:Y:S06]  /*0ba0*/  @!P1 BRA `(.L_x_7) ;  /* 0xfffffff800d49947 */ /* 0x000fec000383ffff */
.L_x_6:
[----:B------:R-:W-:Y:S05]  /*0bb0*/  BSYNC.RECONVERGENT B0 ;  /* 0x0000000000007941 */ /* 0x000fea0003800200 */
.L_x_5:
[CC--:B------:R-:W-:Y:S01]  /*0bc0*/  ISETP.GT.U32.AND P1, PT, R0.reuse, R3.reuse, PT ;  /* 0x000000030000720c */ /* 0x0c0fe20003f24070 */
[----:B------:R-:W-:Y:S01]  /*0bd0*/  BSSY.RECONVERGENT B0, `(.L_x_8) ;  /* 0x000002f000007945 */ /* 0x000fe20003800200 */
[----:B------:R-:W-:-:S04]  /*0be0*/  IADD3 R2, PT, PT, R0, -R3, RZ ;  /* 0x8000000300027210 */ /* 0x000fc80007ffe0ff */
[----:B------:R-:W-:-:S13]  /*0bf0*/  ISETP.LE.U32.OR P1, PT, R2, 0x4, !P1 ;  /* 0x000000040200780c */ /* 0x000fda0004f23470 */
[----:B------:R-:W-:Y:S05]  /*0c00*/  @P1 BRA `(.L_x_9) ;  /* 0x0000000000ac1947 */ /* 0x000fea0003800000 */
[----:B------:R-:W2:Y:S01]  /*0c10*/  LDG.E R2, desc[UR4][R4.64+-0x8] ;  /* 0xfffff80404027981 */ /* 0x000ea2000c1e1900 */
[----:B------:R-:W2:Y:S03]  /*0c20*/  LDCU UR6, c[0x0][0x390] ;  /* 0x00007200ff0677ac */ /* 0x000ea60008000800 */
        /* <DEDUP_REMOVED lines=39> */
[----:B0-----:R-:W-:Y:S02]  /*0ea0*/  MOV R6, R2 ;  /* 0x0000000200067202 */ /* 0x001fe40000000f00 */
[----:B------:R-:W-:-:S07]  /*0eb0*/  MOV R7, R9 ;  /* 0x0000000900077202 */ /* 0x000fce0000000f00 */
.L_x_9:
[----:B------:R-:W-:Y:S05]  /*0ec0*/  BSYNC.RECONVERGENT B0 ;  /* 0x0000000000007941 */ /* 0x000fea0003800200 */
.L_x_8:
[----:B------:R-:W-:-:S13]  /*0ed0*/  ISETP.LT.U32.OR P0, PT, R3, R0, P0 ;  /* 0x000000000300720c */ /* 0x000fda0000701470 */
[----:B------:R-:W-:Y:S05]  /*0ee0*/  @!P0 EXIT ;  /* 0x000000000000894d */ /* 0x000fea0003800000 */
        /* <DEDUP_REMOVED lines=10> */
[----:B------:R-:W-:Y:S04]  /*0f90*/  STG.E desc[UR4][R6.64+-0x4], R9 ;  /* 0xfffffc0906007986 */ /* 0x000fe8000c101904 */
[----:B------:R-:W4:Y:S02]  /*0fa0*/  LDG.E R0, desc[UR4][R4.64] ;  /* 0x0000000404007981 */ /* 0x000f24000c1e1900 */
[----:B----4-:R-:W-:-:S05]  /*0fb0*/  FFMA R11, R0, UR6, R11 ;  /* 0x00000006000b7c23 */ /* 0x010fca000800000b */
[----:B------:R-:W-:Y:S04]  /*0fc0*/  STG.E desc[UR4][R6.64], R11 ;  /* 0x0000000b06007986 */ /* 0x000fe8000c101904 */
[----:B------:R-:W5:Y:S02]  /*0fd0*/  LDG.E R0, desc[UR4][R4.64+0x4] ;  /* 0x0000040404007981 */ /* 0x000f64000c1e1900 */
[----:B-----5:R-:W-:-:S05]  /*0fe0*/  FFMA R13, R0, UR6, R13 ;  /* 0x00000006000d7c23 */ /* 0x020fca000800000d */
[----:B------:R-:W-:Y:S01]  /*0ff0*/  STG.E desc[UR4][R6.64+0x4], R13 ;  /* 0x0000040d06007986 */ /* 0x000fe2000c101904 */
[----:B------:R-:W-:Y:S05]  /*1000*/  EXIT ;  /* 0x000000000000794d */ /* 0x000fea0003800000 */
.L_x_10:
[----:B------:R-:W-:-:S00]  /*1010*/  BRA `(.L_x_10) ;  /* 0xfffffffc00fc7947 */ /* 0x000fc0000383ffff */
[----:B------:R-:W-:-:S00]  /*1020*/  NOP ;  /* 0x0000000000007918 */ /* 0x000fc00000000000 */
        /* <DEDUP_REMOVED lines=13> */
.L_x_11:


//--------------------- .nv.shared.reserved.0     --------------------------
	.section	.nv.shared.reserved.0,"aw",@nobits
	.weak		__nv_reservedSMEM_offset_0_alias
	.size		__nv_reservedSMEM_offset_0_alias, 0, 64
	.other		__nv_reservedSMEM_offset_0_alias,@"STO_CUDA_RESERVED_SHARED STV_DEFAULT"
__nv_reservedSMEM_offset_0_alias:
	.zero		0
	.zero		64


//--------------------- .nv.constant0.saxpy_kernel --------------------------
	.section	.nv.constant0.saxpy_kernel,"a",@progbits
	.sectionflags	@""
	.align	4
.nv.constant0.saxpy_kernel:
	.zero		924


//--------------------- SYMBOLS --------------------------

	.type		.nv.reservedSmem.offset0,@object
	.size		.nv.reservedSmem.offset0,0x4
